	.headerflags	@"EF_CUDA_TEXMODE_UNIFIED EF_CUDA_64BIT_ADDRESS EF_CUDA_ACCELERATORS EF_CUDA_SM90 EF_CUDA_VIRTUAL_SM(EF_CUDA_SM90)"
	.elftype	@"ET_EXEC"


//--------------------- .nv.info                  --------------------------
	.section	.nv.info,"",@"SHT_CUDA_INFO"
	.align	4


	//----- nvinfo : EIATTR_REGCOUNT
	.align		4
        /*0000*/ 	.byte	0x04, 0x2f
        /*0002*/ 	.short	(.L_3 - .L_2)
	.align		4
.L_2:
        /*0004*/ 	.word	index@(triton_poi_fused__native_batch_norm_legit_no_training_mul_sigmoid_17)
        /*0008*/ 	.word	0x00000011


	//----- nvinfo : EIATTR_MIN_STACK_SIZE
	.align		4
.L_3:
        /*000c*/ 	.byte	0x04, 0x12
        /*000e*/ 	.short	(.L_5 - .L_4)
	.align		4
.L_4:
        /*0010*/ 	.word	index@(triton_poi_fused__native_batch_norm_legit_no_training_mul_sigmoid_17)
        /*0014*/ 	.word	0x00000000


	//----- nvinfo : EIATTR_FRAME_SIZE
	.align		4
.L_5:
        /*0018*/ 	.byte	0x04, 0x11
        /*001a*/ 	.short	(.L_7 - .L_6)
	.align		4
.L_6:
        /*001c*/ 	.word	index@(triton_poi_fused__native_batch_norm_legit_no_training_mul_sigmoid_17)
        /*0020*/ 	.word	0x00000000


	//----- nvinfo : EIATTR_MIN_STACK_SIZE
	.align		4
.L_7:
        /*0024*/ 	.byte	0x04, 0x12
        /*0026*/ 	.short	(.L_9 - .L_8)
	.align		4
.L_8:
        /*0028*/ 	.word	index@(triton_poi_fused__native_batch_norm_legit_no_training_mul_sigmoid_17)
        /*002c*/ 	.word	0x00000000
.L_9:


//--------------------- .nv.info.triton_poi_fused__native_batch_norm_legit_no_training_mul_sigmoid_17 --------------------------
	.section	.nv.info.triton_poi_fused__native_batch_norm_legit_no_training_mul_sigmoid_17,"",@"SHT_CUDA_INFO"
	.sectionflags	@""
	.align	4


	//----- nvinfo : EIATTR_CUDA_API_VERSION
	.align		4
        /*0000*/ 	.byte	0x04, 0x37
        /*0002*/ 	.short	(.L_11 - .L_10)
.L_10:
        /*0004*/ 	.word	0x0000007c


	//----- nvinfo : EIATTR_KPARAM_INFO
	.align		4
.L_11:
        /*0008*/ 	.byte	0x04, 0x17
        /*000a*/ 	.short	(.L_13 - .L_12)
.L_12:
        /*000c*/ 	.word	0x00000000
        /*0010*/ 	.short	0x0006
        /*0012*/ 	.short	0x0030
        /*0014*/ 	.byte	0x00, 0xf0, 0x11, 0x00


	//----- nvinfo : EIATTR_KPARAM_INFO
	.align		4
.L_13:
        /*0018*/ 	.byte	0x04, 0x17
        /*001a*/ 	.short	(.L_15 - .L_14)
.L_14:
        /*001c*/ 	.word	0x00000000
        /*0020*/ 	.short	0x0005
        /*0022*/ 	.short	0x0028
        /*0024*/ 	.byte	0x00, 0xf4, 0x21, 0x00


	//----- nvinfo : EIATTR_KPARAM_INFO
	.align		4
.L_15:
        /*0028*/ 	.byte	0x04, 0x17
        /*002a*/ 	.short	(.L_17 - .L_16)
.L_16:
        /*002c*/ 	.word	0x00000000
        /*0030*/ 	.short	0x0004
        /*0032*/ 	.short	0x0020
        /*0034*/ 	.byte	0x00, 0xf4, 0x21, 0x00


	//----- nvinfo : EIATTR_KPARAM_INFO
	.align		4
.L_17:
        /*0038*/ 	.byte	0x04, 0x17
        /*003a*/ 	.short	(.L_19 - .L_18)
.L_18:
        /*003c*/ 	.word	0x00000000
        /*0040*/ 	.short	0x0003
        /*0042*/ 	.short	0x0018
        /*0044*/ 	.byte	0x00, 0xf4, 0x21, 0x00


	//----- nvinfo : EIATTR_KPARAM_INFO
	.align		4
.L_19:
        /*0048*/ 	.byte	0x04, 0x17
        /*004a*/ 	.short	(.L_21 - .L_20)
.L_20:
        /*004c*/ 	.word	0x00000000
        /*0050*/ 	.short	0x0002
        /*0052*/ 	.short	0x0010
        /*0054*/ 	.byte	0x00, 0xf4, 0x21, 0x00


	//----- nvinfo : EIATTR_KPARAM_INFO
	.align		4
.L_21:
        /*0058*/ 	.byte	0x04, 0x17
        /*005a*/ 	.short	(.L_23 - .L_22)
.L_22:
        /*005c*/ 	.word	0x00000000
        /*0060*/ 	.short	0x0001
        /*0062*/ 	.short	0x0008
        /*0064*/ 	.byte	0x00, 0xf4, 0x21, 0x00


	//----- nvinfo : EIATTR_KPARAM_INFO
	.align		4
.L_23:
        /*0068*/ 	.byte	0x04, 0x17
        /*006a*/ 	.short	(.L_25 - .L_24)
.L_24:
        /*006c*/ 	.word	0x00000000
        /*0070*/ 	.short	0x0000
        /*0072*/ 	.short	0x0000
        /*0074*/ 	.byte	0x00, 0xf4, 0x21, 0x00


	//----- nvinfo : EIATTR_SPARSE_MMA_MASK
	.align		4
.L_25:
        /*0078*/ 	.byte	0x03, 0x50
        /*007a*/ 	.short	0x0000


	//----- nvinfo : EIATTR_MAXREG_COUNT
	.align		4
        /*007c*/ 	.byte	0x03, 0x1b
        /*007e*/ 	.short	0x00ff


	//----- nvinfo : EIATTR_EXIT_INSTR_OFFSETS
	.align		4
        /*0080*/ 	.byte	0x04, 0x1c
        /*0082*/ 	.short	(.L_27 - .L_26)


	//   ....[0]....
.L_26:
        /*0084*/ 	.word	0x00000530


	//----- nvinfo : EIATTR_REQNTID
	.align		4
.L_27:
        /*0088*/ 	.byte	0x04, 0x10
        /*008a*/ 	.short	(.L_29 - .L_28)
.L_28:
        /*008c*/ 	.word	0x00000080
        /*0090*/ 	.word	0x00000001
        /*0094*/ 	.word	0x00000001


	//----- nvinfo : EIATTR_CBANK_PARAM_SIZE
	.align		4
.L_29:
        /*0098*/ 	.byte	0x03, 0x19
        /*009a*/ 	.short	0x0034


	//----- nvinfo : EIATTR_PARAM_CBANK
	.align		4
        /*009c*/ 	.byte	0x04, 0x0a
        /*009e*/ 	.short	(.L_31 - .L_30)
	.align		4
.L_30:
        /*00a0*/ 	.word	index@(.nv.constant0.triton_poi_fused__native_batch_norm_legit_no_training_mul_sigmoid_17)
        /*00a4*/ 	.short	0x0210
        /*00a6*/ 	.short	0x0034


	//----- nvinfo : EIATTR_SW_WAR
	.align		4
.L_31:
        /*00a8*/ 	.byte	0x04, 0x36
        /*00aa*/ 	.short	(.L_33 - .L_32)
.L_32:
        /*00ac*/ 	.word	0x00000008
.L_33:


//--------------------- .nv.callgraph             --------------------------
	.section	.nv.callgraph,"",@"SHT_CUDA_CALLGRAPH"
	.align	4
	.sectionentsize	8
	.align		4
        /*0000*/ 	.word	0x00000000
	.align		4
        /*0004*/ 	.word	0xffffffff
	.align		4
        /*0008*/ 	.word	0x00000000
	.align		4
        /*000c*/ 	.word	0xfffffffe
	.align		4
        /*0010*/ 	.word	0x00000000
	.align		4
        /*0014*/ 	.word	0xfffffffd
	.align		4
        /*0018*/ 	.word	0x00000000
	.align		4
        /*001c*/ 	.word	0xfffffffc


//--------------------- .nv.constant4             --------------------------
	.section	.nv.constant4,"a",@progbits
	.align	8
	.align		8
.nv.constant4:
        /*0000*/ 	.dword	_$_str
	.align		8
        /*0008*/ 	.dword	_$_str_$_2


//--------------------- .text.triton_poi_fused__native_batch_norm_legit_no_training_mul_sigmoid_17 --------------------------
	.section	.text.triton_poi_fused__native_batch_norm_legit_no_training_mul_sigmoid_17,"ax",@progbits
	.align	128
        .global         triton_poi_fused__native_batch_norm_legit_no_training_mul_sigmoid_17
        .type           triton_poi_fused__native_batch_norm_legit_no_training_mul_sigmoid_17,@function
        .size           triton_poi_fused__native_batch_norm_legit_no_training_mul_sigmoid_17,(.L_x_1 - triton_poi_fused__native_batch_norm_legit_no_training_mul_sigmoid_17)
        .other          triton_poi_fused__native_batch_norm_legit_no_training_mul_sigmoid_17,@"STO_CUDA_ENTRY STV_DEFAULT"
triton_poi_fused__native_batch_norm_legit_no_training_mul_sigmoid_17:
.text.triton_poi_fused__native_batch_norm_legit_no_training_mul_sigmoid_17:
[----:B------:R-:W-:Y:S01]  /*0000*/  LDC R1, c[0x0][0x28] ;  /* 0x00000a00ff017b82 */ /* 0x000fe20000000800 */
[----:B------:R-:W1:Y:S07]  /*0010*/  S2R R0, SR_TID.X ;  /* 0x0000000000007919 */ /* 0x000e6e0000002100 */
[----:B------:R-:W2:Y:S01]  /*0020*/  LDC.64 R2, c[0x0][0x228] ;  /* 0x00008a00ff027b82 */ /* 0x000ea20000000a00 */
[----:B------:R-:W-:Y:S01]  /*0030*/  ULDC.64 UR4, c[0x0][0x208] ;  /* 0x0000820000047ab9 */ /* 0x000fe20000000a00 */
[----:B------:R-:W3:Y:S06]  /*0040*/  S2R R7, SR_CTAID.X ;  /* 0x0000000000077919 */ /* 0x000eec0000002500 */
[----:B------:R-:W4:Y:S08]  /*0050*/  LDC.64 R8, c[0x0][0x230] ;  /* 0x00008c00ff087b82 */ /* 0x000f300000000a00 */
[----:B------:R-:W5:Y:S01]  /*0060*/  LDC.64 R10, c[0x0][0x238] ;  /* 0x00008e00ff0a7b82 */ /* 0x000f620000000a00 */
[----:B-1----:R-:W-:-:S02]  /*0070*/  SHF.L.U32 R0, R0, 0x1, RZ ;  /* 0x0000000100007819 */ /* 0x002fc400000006ff */
[----:B---3--:R-:W-:Y:S02]  /*0080*/  SHF.R.S32.HI R5, RZ, 0x17, R7 ;  /* 0x00000017ff057819 */ /* 0x008fe40000011407 */
[----:B------:R-:W-:Y:S02]  /*0090*/  LOP3.LUT R0, R0, 0xfe, RZ, 0xc0, !PT ;  /* 0x000000fe00007812 */ /* 0x000fe400078ec0ff */
[----:B------:R-:W-:Y:S02]  /*00a0*/  SGXT R5, R5, 0x1 ;  /* 0x000000010505781a */ /* 0x000fe40000000200 */
[----:B------:R-:W-:Y:S02]  /*00b0*/  LEA R0, R7, R0, 0x8 ;  /* 0x0000000007007211 */ /* 0x000fe400078e40ff */
[----:B------:R-:W1:Y:S02]  /*00c0*/  LDC.64 R6, c[0x0][0x220] ;  /* 0x00008800ff067b82 */ /* 0x000e640000000a00 */
[----:B------:R-:W-:-:S04]  /*00d0*/  LEA.HI R5, R5, R0, RZ, 0x4 ;  /* 0x0000000005057211 */ /* 0x000fc800078f20ff */
[----:B------:R-:W-:-:S04]  /*00e0*/  LOP3.LUT R5, R5, 0xfffffff0, RZ, 0xc0, !PT ;  /* 0xfffffff005057812 */ /* 0x000fc800078ec0ff */
[----:B------:R-:W-:Y:S02]  /*00f0*/  IADD3 R13, R0, -R5, RZ ;  /* 0x80000005000d7210 */ /* 0x000fe40007ffe0ff */
[----:B------:R-:W3:Y:S03]  /*0100*/  LDC.64 R4, c[0x0][0x218] ;  /* 0x00008600ff047b82 */ /* 0x000ee60000000a00 */
[----:B--2---:R-:W-:-:S06]  /*0110*/  IMAD.WIDE R2, R13, 0x4, R2 ;  /* 0x000000040d027825 */ /* 0x004fcc00078e0202 */
[----:B------:R-:W2:Y:S01]  /*0120*/  LDG.E.EL.64 R2, desc[UR4][R2.64] ;  /* 0x0000000402027981 */ /* 0x000ea2000c2e1b00 */
[----:B-1----:R-:W-:-:S04]  /*0130*/  IMAD.WIDE R6, R13, 0x4, R6 ;  /* 0x000000040d067825 */ /* 0x002fc800078e0206 */
[C---:B----4-:R-:W-:Y:S02]  /*0140*/  IMAD.WIDE R8, R13.reuse, 0x4, R8 ;  /* 0x000000040d087825 */ /* 0x050fe400078e0208 */
[----:B------:R-:W4:Y:S02]  /*0150*/  LDG.E.EL.64 R6, desc[UR4][R6.64] ;  /* 0x0000000406067981 */ /* 0x000f24000c2e1b00 */
[----:B-----5:R-:W-:Y:S02]  /*0160*/  IMAD.WIDE R10, R13, 0x4, R10 ;  /* 0x000000040d0a7825 */ /* 0x020fe400078e020a */
[----:B------:R-:W5:Y:S02]  /*0170*/  LDG.E.EL.64 R8, desc[UR4][R8.64] ;  /* 0x0000000408087981 */ /* 0x000f64000c2e1b00 */
[----:B---3--:R-:W-:Y:S02]  /*0180*/  IMAD.WIDE R4, R0, 0x4, R4 ;  /* 0x0000000400047825 */ /* 0x008fe400078e0204 */
[----:B------:R-:W5:Y:S04]  /*0190*/  LDG.E.EL.64 R10, desc[UR4][R10.64] ;  /* 0x000000040a0a7981 */ /* 0x000f68000c2e1b00 */
[----:B------:R-:W4:Y:S01]  /*01a0*/  LDG.E.64 R4, desc[UR4][R4.64] ;  /* 0x0000000404047981 */ /* 0x000f22000c1e1b00 */
[----:B--2---:R-:W-:Y:S01]  /*01b0*/  FADD R2, R2, 0.0010000000474974513054 ;  /* 0x3a83126f02027421 */ /* 0x004fe20000000000 */
[----:B------:R-:W-:-:S03]  /*01c0*/  FADD R3, R3, 0.0010000000474974513054 ;  /* 0x3a83126f03037421 */ /* 0x000fc60000000000 */
[----:B------:R-:W1:Y:S08]  /*01d0*/  MUFU.SQRT R12, R2 ;  /* 0x00000002000c7308 */ /* 0x000e700000002000 */
[----:B------:R-:W2:Y:S01]  /*01e0*/  MUFU.SQRT R13, R3 ;  /* 0x00000003000d7308 */ /* 0x000ea20000002000 */
[C---:B-1----:R-:W-:Y:S02]  /*01f0*/  FSETP.GT.AND P0, PT, R12.reuse, 8.50705917302346158658e+37, PT ;  /* 0x7e8000000c00780b */ /* 0x042fe40003f04000 */
[----:B------:R-:W-:-:S02]  /*0200*/  FSETP.GEU.AND P2, PT, R12, 1.175494350822287508e-38, PT ;  /* 0x008000000c00780b */ /* 0x000fc40003f4e000 */
[C---:B--2---:R-:W-:Y:S02]  /*0210*/  FSETP.GT.AND P1, PT, R13.reuse, 8.50705917302346158658e+37, PT ;  /* 0x7e8000000d00780b */ /* 0x044fe40003f24000 */
[----:B------:R-:W-:-:S07]  /*0220*/  FSETP.GEU.AND P3, PT, R13, 1.175494350822287508e-38, PT ;  /* 0x008000000d00780b */ /* 0x000fce0003f6e000 */
[----:B------:R-:W-:Y:S01]  /*0230*/  @P0 FMUL R12, R12, 0.25 ;  /* 0x3e8000000c0c0820 */ /* 0x000fe20000400000 */
[----:B------:R-:W-:-:S03]  /*0240*/  HFMA2.MMA R2, -RZ, RZ, 1.625, 0 ;  /* 0x3e800000ff027435 */ /* 0x000fc600000001ff */
[----:B------:R-:W-:Y:S01]  /*0250*/  @!P2 FMUL R12, R12, 16777216 ;  /* 0x4b8000000c0ca820 */ /* 0x000fe20000400000 */
[----:B------:R-:W-:-:S05]  /*0260*/  @P1 FMUL R13, R13, 0.25 ;  /* 0x3e8000000d0d1820 */ /* 0x000fca0000400000 */
[----:B------:R-:W1:Y:S01]  /*0270*/  MUFU.RCP R12, R12 ;  /* 0x0000000c000c7308 */ /* 0x000e620000001000 */
[----:B------:R-:W-:Y:S01]  /*0280*/  @!P3 FMUL R13, R13, 16777216 ;  /* 0x4b8000000d0db820 */ /* 0x000fe20000400000 */
[----:B------:R-:W-:-:S06]  /*0290*/  FSEL R3, R2, 1, P0 ;  /* 0x3f80000002037808 */ /* 0x000fcc0000000000 */
[----:B------:R-:W2:Y:S01]  /*02a0*/  MUFU.RCP R13, R13 ;  /* 0x0000000d000d7308 */ /* 0x000ea20000001000 */
[----:B------:R-:W-:Y:S01]  /*02b0*/  @!P2 FMUL R3, R3, 16777216 ;  /* 0x4b8000000303a820 */ /* 0x000fe20000400000 */
[----:B------:R-:W-:Y:S01]  /*02c0*/  FSEL R14, R2, 1, P1 ;  /* 0x3f800000020e7808 */ /* 0x000fe20000800000 */
[----:B----4-:R-:W-:Y:S02]  /*02d0*/  FADD R4, R4, -R6 ;  /* 0x8000000604047221 */ /* 0x010fe40000000000 */
[----:B-1----:R-:W-:Y:S02]  /*02e0*/  FMUL R3, R12, R3 ;  /* 0x000000030c037220 */ /* 0x002fe40000400000 */
[----:B------:R-:W-:Y:S01]  /*02f0*/  @!P3 FMUL R14, R14, 16777216 ;  /* 0x4b8000000e0eb820 */ /* 0x000fe20000400000 */
[----:B------:R-:W-:Y:S01]  /*0300*/  FADD R5, R5, -R7 ;  /* 0x8000000705057221 */ /* 0x000fe20000000000 */
[----:B------:R-:W-:Y:S02]  /*0310*/  FMUL R3, R4, R3 ;  /* 0x0000000304037220 */ /* 0x000fe40000400000 */
[----:B--2---:R-:W-:-:S02]  /*0320*/  FMUL R14, R13, R14 ;  /* 0x0000000e0d0e7220 */ /* 0x004fc40000400000 */
[----:B-----5:R-:W-:Y:S02]  /*0330*/  FFMA R8, R8, R3, R10 ;  /* 0x0000000308087223 */ /* 0x020fe4000000000a */
[----:B------:R-:W-:Y:S02]  /*0340*/  FMUL R14, R5, R14 ;  /* 0x0000000e050e7220 */ /* 0x000fe40000400000 */
[----:B------:R-:W-:Y:S02]  /*0350*/  FADD R3, RZ, -R8 ;  /* 0x80000008ff037221 */ /* 0x000fe40000000000 */
[----:B------:R-:W-:Y:S02]  /*0360*/  FFMA R9, R9, R14, R11 ;  /* 0x0000000e09097223 */ /* 0x000fe4000000000b */
[----:B------:R-:W-:Y:S02]  /*0370*/  FMUL R4, R3, 1.4426950216293334961 ;  /* 0x3fb8aa3b03047820 */ /* 0x000fe40000400000 */
[----:B------:R-:W-:-:S04]  /*0380*/  FADD R3, RZ, -R9 ;  /* 0x80000009ff037221 */ /* 0x000fc80000000000 */
[----:B------:R-:W-:Y:S01]  /*0390*/  FMUL R6, R3, 1.4426950216293334961 ;  /* 0x3fb8aa3b03067820 */ /* 0x000fe20000400000 */
[----:B------:R-:W-:-:S04]  /*03a0*/  FSETP.GEU.AND P0, PT, R4, -126, PT ;  /* 0xc2fc00000400780b */ /* 0x000fc80003f0e000 */
[----:B------:R-:W-:-:S09]  /*03b0*/  FSETP.GEU.AND P1, PT, R6, -126, PT ;  /* 0xc2fc00000600780b */ /* 0x000fd20003f2e000 */
[----:B------:R-:W-:-:S04]  /*03c0*/  @!P0 FMUL R4, R4, 0.5 ;  /* 0x3f00000004048820 */ /* 0x000fc80000400000 */
[----:B------:R-:W-:Y:S01]  /*03d0*/  @!P1 FMUL R6, R6, 0.5 ;  /* 0x3f00000006069820 */ /* 0x000fe20000400000 */
[----:B------:R-:W1:Y:S08]  /*03e0*/  MUFU.EX2 R3, R4 ;  /* 0x0000000400037308 */ /* 0x000e700000000800 */
[----:B------:R-:W2:Y:S01]  /*03f0*/  MUFU.EX2 R5, R6 ;  /* 0x0000000600057308 */ /* 0x000ea20000000800 */
[----:B-1----:R-:W-:-:S04]  /*0400*/  @!P0 FMUL R3, R3, R3 ;  /* 0x0000000303038220 */ /* 0x002fc80000400000 */
[----:B------:R-:W-:Y:S01]  /*0410*/  FADD R7, R3, 1 ;  /* 0x3f80000003077421 */ /* 0x000fe20000000000 */
[----:B--2---:R-:W-:-:S04]  /*0420*/  @!P1 FMUL R5, R5, R5 ;  /* 0x0000000505059220 */ /* 0x004fc80000400000 */
[----:B------:R-:W-:Y:S01]  /*0430*/  FADD R10, R5, 1 ;  /* 0x3f800000050a7421 */ /* 0x000fe20000000000 */
[----:B------:R-:W-:Y:S01]  /*0440*/  FSETP.GT.AND P0, PT, R7, 8.50705917302346158658e+37, PT ;  /* 0x7e8000000700780b */ /* 0x000fe20003f04000 */
[----:B------:R-:W1:Y:S03]  /*0450*/  LDC.64 R4, c[0x0][0x210] ;  /* 0x00008400ff047b82 */ /* 0x000e660000000a00 */
[----:B------:R-:W-:-:S09]  /*0460*/  FSETP.GT.AND P1, PT, R10, 8.50705917302346158658e+37, PT ;  /* 0x7e8000000a00780b */ /* 0x000fd20003f24000 */
[----:B------:R-:W-:-:S04]  /*0470*/  @P0 FMUL R7, R7, 0.25 ;  /* 0x3e80000007070820 */ /* 0x000fc80000400000 */
[----:B------:R-:W-:Y:S02]  /*0480*/  @P1 FMUL R10, R10, 0.25 ;  /* 0x3e8000000a0a1820 */ /* 0x000fe40000400000 */
[----:B------:R-:W2:Y:S08]  /*0490*/  MUFU.RCP R7, R7 ;  /* 0x0000000700077308 */ /* 0x000eb00000001000 */
[----:B------:R-:W3:Y:S01]  /*04a0*/  MUFU.RCP R10, R10 ;  /* 0x0000000a000a7308 */ /* 0x000ee20000001000 */
[----:B------:R-:W-:-:S02]  /*04b0*/  FSEL R6, R2, 1, P0 ;  /* 0x3f80000002067808 */ /* 0x000fc40000000000 */
[----:B------:R-:W-:-:S03]  /*04c0*/  FSEL R3, R2, 1, P1 ;  /* 0x3f80000002037808 */ /* 0x000fc60000800000 */
[----:B--2---:R-:W-:-:S04]  /*04d0*/  FMUL R11, R7, R6 ;  /* 0x00000006070b7220 */ /* 0x004fc80000400000 */
[----:B------:R-:W-:Y:S01]  /*04e0*/  FMUL R8, R8, R11 ;  /* 0x0000000b08087220 */ /* 0x000fe20000400000 */
[----:B---3--:R-:W-:Y:S01]  /*04f0*/  FMUL R6, R10, R3 ;  /* 0x000000030a067220 */ /* 0x008fe20000400000 */
[----:B-1----:R-:W-:-:S04]  /*0500*/  IMAD.WIDE R2, R0, 0x4, R4 ;  /* 0x0000000400027825 */ /* 0x002fc800078e0204 */
[----:B------:R-:W-:-:S05]  /*0510*/  FMUL R9, R9, R6 ;  /* 0x0000000609097220 */ /* 0x000fca0000400000 */
[----:B------:R-:W-:Y:S01]  /*0520*/  STG.E.64 desc[UR4][R2.64], R8 ;  /* 0x0000000802007986 */ /* 0x000fe2000c101b04 */
[----:B------:R-:W-:Y:S05]  /*0530*/  EXIT ;  /* 0x000000000000794d */ /* 0x000fea0003800000 */
.L_x_0:
[----:B------:R-:W-:-:S00]  /*0540*/  BRA `(.L_x_0) ;  /* 0xfffffffc00fc7947 */ /* 0x000fc0000383ffff */
[----:B------:R-:W-:-:S00]  /*0550*/  NOP ;  /* 0x0000000000007918 */ /* 0x000fc00000000000 */
        /* <DEDUP_REMOVED lines=10> */
.L_x_1:


//--------------------- .nv.global.init           --------------------------
	.section	.nv.global.init,"aw",@progbits
.nv.global.init:
	.type		_$_str,@object
	.size		_$_str,(_$_str_$_2 - _$_str)
_$_str:
        /*0000*/ 	.byte	0x5f, 0x5f, 0x43, 0x55, 0x44, 0x41, 0x5f, 0x46, 0x54, 0x5a, 0x00
	.type		_$_str_$_2,@object
	.size		_$_str_$_2,(.L_1 - _$_str_$_2)
_$_str_$_2:
        /*000b*/ 	.byte	0x5f, 0x5f, 0x43, 0x55, 0x44, 0x41, 0x5f, 0x50, 0x52, 0x45, 0x43, 0x5f, 0x53, 0x51, 0x52, 0x54
        /*001b*/ 	.byte	0x00
.L_1:


//--------------------- .nv.constant0.triton_poi_fused__native_batch_norm_legit_no_training_mul_sigmoid_17 --------------------------
	.section	.nv.constant0.triton_poi_fused__native_batch_norm_legit_no_training_mul_sigmoid_17,"a",@progbits
	.sectionflags	@""
	.align	4
.nv.constant0.triton_poi_fused__native_batch_norm_legit_no_training_mul_sigmoid_17:
	.zero		580
